//
// Generated by NVIDIA NVVM Compiler
//
// Compiler Build ID: CL-36424714
// Cuda compilation tools, release 13.0, V13.0.88
// Based on NVVM 20.0.0
//

.version 9.0
.target sm_100
.address_size 64

	// .globl	_Z3addiPfS_
.extern .func  (.param .b32 func_retval0) vprintf
(
	.param .b64 vprintf_param_0,
	.param .b64 vprintf_param_1
)
;
.global .align 1 .b8 $str[71] = {103, 114, 105, 100, 68, 105, 109, 46, 120, 58, 32, 37, 100, 44, 32, 98, 108, 111, 99, 107, 68, 105, 109, 46, 120, 58, 32, 37, 100, 44, 32, 98, 108, 111, 99, 107, 73, 100, 120, 46, 120, 58, 32, 37, 100, 44, 32, 116, 104, 114, 101, 97, 100, 73, 100, 120, 46, 120, 58, 32, 37, 100, 44, 32, 105, 58, 32, 37, 100, 10};

.visible .entry _Z3addiPfS_(
	.param .u32 _Z3addiPfS__param_0,
	.param .u64 .ptr .align 1 _Z3addiPfS__param_1,
	.param .u64 .ptr .align 1 _Z3addiPfS__param_2
)
{
	.local .align 8 .b8 	__local_depot0[24];
	.reg .b64 	%SP;
	.reg .b64 	%SPL;
	.reg .pred 	%p<2>;
	.reg .b32 	%r<9>;
	.reg .b32 	%f<4>;
	.reg .b64 	%rd<12>;

	mov.u64 	%SPL, __local_depot0;
	cvta.local.u64 	%SP, %SPL;
	ld.param.u32 	%r2, [_Z3addiPfS__param_0];
	ld.param.u64 	%rd1, [_Z3addiPfS__param_1];
	ld.param.u64 	%rd2, [_Z3addiPfS__param_2];
	add.u64 	%rd3, %SP, 0;
	add.u64 	%rd4, %SPL, 0;
	mov.u32 	%r3, %ctaid.x;
	mov.u32 	%r4, %ntid.x;
	mov.u32 	%r5, %tid.x;
	mad.lo.s32 	%r1, %r3, %r4, %r5;
	mov.u32 	%r6, %nctaid.x;
	st.local.v2.u32 	[%rd4], {%r6, %r4};
	st.local.v2.u32 	[%rd4+8], {%r3, %r5};
	st.local.u32 	[%rd4+16], %r1;
	mov.u64 	%rd5, $str;
	cvta.global.u64 	%rd6, %rd5;
	{ // callseq 0, 0
	.param .b64 param0;
	st.param.b64 	[param0], %rd6;
	.param .b64 param1;
	st.param.b64 	[param1], %rd3;
	.param .b32 retval0;
	call.uni (retval0), 
	vprintf, 
	(
	param0, 
	param1
	);
	ld.param.b32 	%r7, [retval0];
	} // callseq 0
	setp.ge.s32 	%p1, %r1, %r2;
	@%p1 bra 	$L__BB0_2;
	cvta.to.global.u64 	%rd7, %rd1;
	cvta.to.global.u64 	%rd8, %rd2;
	mul.wide.s32 	%rd9, %r1, 4;
	add.s64 	%rd10, %rd7, %rd9;
	ld.global.f32 	%f1, [%rd10];
	add.s64 	%rd11, %rd8, %rd9;
	ld.global.f32 	%f2, [%rd11];
	add.f32 	%f3, %f1, %f2;
	st.global.f32 	[%rd11], %f3;
$L__BB0_2:
	ret;

}


// ===== COMPILED SASS (sm_100) =====

	.target	sm_100

	.elftype	@"ET_EXEC"


//--------------------- .note.nv.tkinfo           --------------------------
	.section	.note.nv.tkinfo,"",@"SHT_NOTE"
	.sectionflags	@"SHF_NOTE_NV_TKINFO"
	.tkinfo
        /*0018*/ 	.word	0x00000002
        /*0030*/ 	.string	""
        /*0030*/ 	.string	"ptxas"
        /*0030*/ 	.string	"Cuda compilation tools, release 13.0, V13.0.88"
        /*0030*/ 	.string	"Build cuda_13.0.r13.0/compiler.36424714_0"
        /*0030*/ 	.string	"-arch sm_100 -m 64 "



//--------------------- .note.nv.cuinfo           --------------------------
	.section	.note.nv.cuinfo,"",@"SHT_NOTE"
	.sectionflags	@"SHF_NOTE_NV_CUINFO"
        /*0018*/ 	.short	0x0002
        /*001a*/ 	.short	0x0064
        /*001c*/ 	.short	0x0082
	.zero		2


//--------------------- .nv.info                  --------------------------
	.section	.nv.info,"",@"SHT_CUDA_INFO"
	.align	4


	//----- nvinfo : EIATTR_REGCOUNT
	.align		4
        /*0000*/ 	.byte	0x04, 0x2f
        /*0002*/ 	.short	(.L_2 - .L_1)
	.align		4
.L_1:
        /*0004*/ 	.word	index@(_Z3addiPfS_)
        /*0008*/ 	.word	0x00000018


	//----- nvinfo : EIATTR_FRAME_SIZE
	.align		4
.L_2:
        /*000c*/ 	.byte	0x04, 0x11
        /*000e*/ 	.short	(.L_4 - .L_3)
	.align		4
.L_3:
        /*0010*/ 	.word	index@(_Z3addiPfS_)
        /*0014*/ 	.word	0x00000018


	//----- nvinfo : EIATTR_MIN_STACK_SIZE
	.align		4
.L_4:
        /*0018*/ 	.byte	0x04, 0x12
        /*001a*/ 	.short	(.L_6 - .L_5)
	.align		4
.L_5:
        /*001c*/ 	.word	index@(_Z3addiPfS_)
        /*0020*/ 	.word	0x00000018
.L_6:


//--------------------- .nv.compat                --------------------------
	.section	.nv.compat,"",@"SHT_CUDA_COMPAT_INFO"
	.align	4
        /*0000*/ 	.byte	0x02, 0x09, 0x00, 0x00, 0x02, 0x02, 0x01, 0x00, 0x02, 0x05, 0x05, 0x00, 0x03, 0x07, 0x01, 0x01
        /*0010*/ 	.byte	0x02, 0x03, 0x00, 0x00, 0x02, 0x06, 0x01, 0x00, 0x04, 0x0b, 0x08, 0x00, 0x09, 0x00, 0x00, 0x00
        /*0020*/ 	.byte	0x00, 0x00, 0x00, 0x00


//--------------------- .nv.info._Z3addiPfS_      --------------------------
	.section	.nv.info._Z3addiPfS_,"",@"SHT_CUDA_INFO"
	.sectionflags	@""
	.align	4


	//----- nvinfo : EIATTR_CUDA_API_VERSION
	.align		4
        /*0000*/ 	.byte	0x04, 0x37
        /*0002*/ 	.short	(.L_8 - .L_7)
.L_7:
        /*0004*/ 	.word	0x00000082


	//----- nvinfo : EIATTR_KPARAM_INFO
	.align		4
.L_8:
        /*0008*/ 	.byte	0x04, 0x17
        /*000a*/ 	.short	(.L_10 - .L_9)
.L_9:
        /*000c*/ 	.word	0x00000000
        /*0010*/ 	.short	0x0002
        /*0012*/ 	.short	0x0010
        /*0014*/ 	.byte	0x00, 0xf5, 0x21, 0x00


	//----- nvinfo : EIATTR_KPARAM_INFO
	.align		4
.L_10:
        /*0018*/ 	.byte	0x04, 0x17
        /*001a*/ 	.short	(.L_12 - .L_11)
.L_11:
        /*001c*/ 	.word	0x00000000
        /*0020*/ 	.short	0x0001
        /*0022*/ 	.short	0x0008
        /*0024*/ 	.byte	0x00, 0xf5, 0x21, 0x00


	//----- nvinfo : EIATTR_KPARAM_INFO
	.align		4
.L_12:
        /*0028*/ 	.byte	0x04, 0x17
        /*002a*/ 	.short	(.L_14 - .L_13)
.L_13:
        /*002c*/ 	.word	0x00000000
        /*0030*/ 	.short	0x0000
        /*0032*/ 	.short	0x0000
        /*0034*/ 	.byte	0x00, 0xf0, 0x11, 0x00


	//----- nvinfo : EIATTR_SPARSE_MMA_MASK
	.align		4
.L_14:
        /*0038*/ 	.byte	0x03, 0x50
        /*003a*/ 	.short	0x0000


	//----- nvinfo : EIATTR_MAXREG_COUNT
	.align		4
        /*003c*/ 	.byte	0x03, 0x1b
        /*003e*/ 	.short	0x00ff


	//----- nvinfo : EIATTR_EXTERNS
	.align		4
        /*0040*/ 	.byte	0x04, 0x0f
        /*0042*/ 	.short	(.L_16 - .L_15)


	//   ....[0]....
	.align		4
.L_15:
        /*0044*/ 	.word	index@(vprintf)


	//----- nvinfo : EIATTR_MERCURY_ISA_VERSION
	.align		4
.L_16:
        /*0048*/ 	.byte	0x03, 0x5f
        /*004a*/ 	.short	0x0101


	//----- nvinfo : EIATTR_VRC_CTA_INIT_COUNT
	.align		4
        /*004c*/ 	.byte	0x02, 0x4a
	.zero		1
	.zero		1


	//----- nvinfo : EIATTR_SYSCALL_OFFSETS
	.align		4
        /*0050*/ 	.byte	0x04, 0x46
        /*0052*/ 	.short	(.L_18 - .L_17)


	//   ....[0]....
.L_17:
        /*0054*/ 	.word	0x00000140


	//----- nvinfo : EIATTR_EXIT_INSTR_OFFSETS
	.align		4
.L_18:
        /*0058*/ 	.byte	0x04, 0x1c
        /*005a*/ 	.short	(.L_20 - .L_19)


	//   ....[0]....
.L_19:
        /*005c*/ 	.word	0x00000170


	//   ....[1]....
        /*0060*/ 	.word	0x00000210


	//----- nvinfo : EIATTR_CRS_STACK_SIZE
	.align		4
.L_20:
        /*0064*/ 	.byte	0x04, 0x1e
        /*0066*/ 	.short	(.L_22 - .L_21)
.L_21:
        /*0068*/ 	.word	0x00000000


	//----- nvinfo : EIATTR_CBANK_PARAM_SIZE
	.align		4
.L_22:
        /*006c*/ 	.byte	0x03, 0x19
        /*006e*/ 	.short	0x0018


	//----- nvinfo : EIATTR_PARAM_CBANK
	.align		4
        /*0070*/ 	.byte	0x04, 0x0a
        /*0072*/ 	.short	(.L_24 - .L_23)
	.align		4
.L_23:
        /*0074*/ 	.word	index@(.nv.constant0._Z3addiPfS_)
        /*0078*/ 	.short	0x0380
        /*007a*/ 	.short	0x0018


	//----- nvinfo : EIATTR_SW_WAR
	.align		4
.L_24:
        /*007c*/ 	.byte	0x04, 0x36
        /*007e*/ 	.short	(.L_26 - .L_25)
.L_25:
        /*0080*/ 	.word	0x00000008
.L_26:


//--------------------- .nv.callgraph             --------------------------
	.section	.nv.callgraph,"",@"SHT_CUDA_CALLGRAPH"
	.align	4
	.sectionentsize	8
	.align		4
        /*0000*/ 	.word	0x00000000
	.align		4
        /*0004*/ 	.word	0xffffffff
	.align		4
        /*0008*/ 	.word	index@(_Z3addiPfS_)
	.align		4
        /*000c*/ 	.word	index@(vprintf)
	.align		4
        /*0010*/ 	.word	0x00000000
	.align		4
        /*0014*/ 	.word	0xfffffffe
	.align		4
        /*0018*/ 	.word	0x00000000
	.align		4
        /*001c*/ 	.word	0xfffffffd
	.align		4
        /*0020*/ 	.word	0x00000000
	.align		4
        /*0024*/ 	.word	0xfffffffc


//--------------------- .nv.constant4             --------------------------
	.section	.nv.constant4,"a",@progbits
	.align	8
	.align		8
.nv.constant4:
        /*0000*/ 	.dword	vprintf
	.align		8
        /*0008*/ 	.dword	$str


//--------------------- .text._Z3addiPfS_         --------------------------
	.section	.text._Z3addiPfS_,"ax",@progbits
	.align	128
        .global         _Z3addiPfS_
        .type           _Z3addiPfS_,@function
        .size           _Z3addiPfS_,(.L_x_2 - _Z3addiPfS_)
        .other          _Z3addiPfS_,@"STO_CUDA_ENTRY STV_DEFAULT"
_Z3addiPfS_:
.text._Z3addiPfS_:
[----:B------:R-:W0:Y:S01]  /*0000*/  LDC R1, c[0x0][0x37c] ;  /* 0x0000df00ff017b82 */ /* 0x000e220000000800 */
[----:B------:R-:W1:Y:S01]  /*0010*/  S2R R10, SR_CTAID.X ;  /* 0x00000000000a7919 */ /* 0x000e620000002500 */
[----:B------:R-:W2:Y:S06]  /*0020*/  LDCU UR5, c[0x0][0x2fc] ;  /* 0x00005f80ff0577ac */ /* 0x000eac0008000800 */
[----:B------:R-:W3:Y:S01]  /*0030*/  LDC R13, c[0x0][0x360] ;  /* 0x0000d800ff0d7b82 */ /* 0x000ee20000000800 */
[----:B0-----:R-:W-:Y:S01]  /*0040*/  VIADD R1, R1, 0xffffffe8 ;  /* 0xffffffe801017836 */ /* 0x001fe20000000000 */
[----:B------:R-:W1:Y:S01]  /*0050*/  S2R R11, SR_TID.X ;  /* 0x00000000000b7919 */ /* 0x000e620000002100 */
[----:B------:R-:W-:Y:S01]  /*0060*/  MOV R0, 0x0 ;  /* 0x0000000000007802 */ /* 0x000fe20000000f00 */
[----:B------:R-:W0:Y:S04]  /*0070*/  LDCU UR4, c[0x0][0x2f8] ;  /* 0x00005f00ff0477ac */ /* 0x000e280008000800 */
[----:B------:R-:W3:Y:S01]  /*0080*/  LDC R12, c[0x0][0x370] ;  /* 0x0000dc00ff0c7b82 */ /* 0x000ee20000000800 */
[----:B------:R-:W4:Y:S07]  /*0090*/  LDCU.64 UR6, c[0x4][0x8] ;  /* 0x01000100ff0677ac */ /* 0x000f2e0008000a00 */
[----:B------:R1:W1:Y:S01]  /*00a0*/  LDC.64 R8, c[0x4][R0] ;  /* 0x0100000000087b82 */ /* 0x0002620000000a00 */
[----:B0-----:R-:W-:-:S04]  /*00b0*/  IADD3 R6, P0, PT, R1, UR4, RZ ;  /* 0x0000000401067c10 */ /* 0x001fc8000ff1e0ff */
[----:B--2---:R-:W-:Y:S01]  /*00c0*/  IADD3.X R7, PT, PT, RZ, UR5, RZ, P0, !PT ;  /* 0x00000005ff077c10 */ /* 0x004fe200087fe4ff */
[----:B----4-:R-:W-:Y:S01]  /*00d0*/  IMAD.U32 R4, RZ, RZ, UR6 ;  /* 0x00000006ff047e24 */ /* 0x010fe2000f8e00ff */
[----:B------:R-:W-:Y:S01]  /*00e0*/  MOV R5, UR7 ;  /* 0x0000000700057c02 */ /* 0x000fe20008000f00 */
[----:B---3--:R0:W-:Y:S01]  /*00f0*/  STL.64 [R1], R12 ;  /* 0x0000000c01007387 */ /* 0x0081e20000100a00 */
[----:B-1----:R-:W-:-:S03]  /*0100*/  IMAD R2, R10, R13, R11 ;  /* 0x0000000d0a027224 */ /* 0x002fc600078e020b */
[----:B------:R0:W-:Y:S04]  /*0110*/  STL.64 [R1+0x8], R10 ;  /* 0x0000080a01007387 */ /* 0x0001e80000100a00 */
[----:B------:R0:W-:Y:S02]  /*0120*/  STL [R1+0x10], R2 ;  /* 0x0000100201007387 */ /* 0x0001e40000100800 */
[----:B------:R-:W-:-:S07]  /*0130*/  LEPC R20, `(.L_x_0) ;  /* 0x000000001014794e */ /* 0x000fce0000000000 */
[----:B0-----:R-:W-:Y:S05]  /*0140*/  CALL.ABS.NOINC R8 ;  /* 0x0000000008007343 */ /* 0x001fea0003c00000 */
.L_x_0:
[----:B------:R-:W0:Y:S02]  /*0150*/  LDCU UR4, c[0x0][0x380] ;  /* 0x00007000ff0477ac */ /* 0x000e240008000800 */
[----:B0-----:R-:W-:-:S13]  /*0160*/  ISETP.GE.AND P0, PT, R2, UR4, PT ;  /* 0x0000000402007c0c */ /* 0x001fda000bf06270 */
[----:B------:R-:W-:Y:S05]  /*0170*/  @P0 EXIT ;  /* 0x000000000000094d */ /* 0x000fea0003800000 */
[----:B------:R-:W0:Y:S01]  /*0180*/  LDC.64 R4, c[0x0][0x388] ;  /* 0x0000e200ff047b82 */ /* 0x000e220000000a00 */
[----:B------:R-:W1:Y:S07]  /*0190*/  LDCU.64 UR4, c[0x0][0x358] ;  /* 0x00006b00ff0477ac */ /* 0x000e6e0008000a00 */
[----:B------:R-:W2:Y:S01]  /*01a0*/  LDC.64 R6, c[0x0][0x390] ;  /* 0x0000e400ff067b82 */ /* 0x000ea20000000a00 */
[----:B0-----:R-:W-:-:S06]  /*01b0*/  IMAD.WIDE R4, R2, 0x4, R4 ;  /* 0x0000000402047825 */ /* 0x001fcc00078e0204 */
[----:B-1----:R-:W3:Y:S01]  /*01c0*/  LDG.E R4, desc[UR4][R4.64] ;  /* 0x0000000404047981 */ /* 0x002ee2000c1e1900 */
[----:B--2---:R-:W-:-:S05]  /*01d0*/  IMAD.WIDE R2, R2, 0x4, R6 ;  /* 0x0000000402027825 */ /* 0x004fca00078e0206 */
[----:B------:R-:W3:Y:S02]  /*01e0*/  LDG.E R7, desc[UR4][R2.64] ;  /* 0x0000000402077981 */ /* 0x000ee4000c1e1900 */
[----:B---3--:R-:W-:-:S05]  /*01f0*/  FADD R7, R4, R7 ;  /* 0x0000000704077221 */ /* 0x008fca0000000000 */
[----:B------:R-:W-:Y:S01]  /*0200*/  STG.E desc[UR4][R2.64], R7 ;  /* 0x0000000702007986 */ /* 0x000fe2000c101904 */
[----:B------:R-:W-:Y:S05]  /*0210*/  EXIT ;  /* 0x000000000000794d */ /* 0x000fea0003800000 */
.L_x_1:
[----:B------:R-:W-:-:S00]  /*0220*/  BRA `(.L_x_1) ;  /* 0xfffffffc00fc7947 */ /* 0x000fc0000383ffff */
[----:B------:R-:W-:-:S00]  /*0230*/  NOP ;  /* 0x0000000000007918 */ /* 0x000fc00000000000 */
        /* <DEDUP_REMOVED lines=12> */
.L_x_2:


//--------------------- .nv.global.init           --------------------------
	.section	.nv.global.init,"aw",@progbits
.nv.global.init:
	.type		$str,@object
	.size		$str,(.L_0 - $str)
$str:
        /*0000*/ 	.byte	0x67, 0x72, 0x69, 0x64, 0x44, 0x69, 0x6d, 0x2e, 0x78, 0x3a, 0x20, 0x25, 0x64, 0x2c, 0x20, 0x62
        /*0010*/ 	.byte	0x6c, 0x6f, 0x63, 0x6b, 0x44, 0x69, 0x6d, 0x2e, 0x78, 0x3a, 0x20, 0x25, 0x64, 0x2c, 0x20, 0x62
        /*0020*/ 	.byte	0x6c, 0x6f, 0x63, 0x6b, 0x49, 0x64, 0x78, 0x2e, 0x78, 0x3a, 0x20, 0x25, 0x64, 0x2c, 0x20, 0x74
        /*0030*/ 	.byte	0x68, 0x72, 0x65, 0x61, 0x64, 0x49, 0x64, 0x78, 0x2e, 0x78, 0x3a, 0x20, 0x25, 0x64, 0x2c, 0x20
        /*0040*/ 	.byte	0x69, 0x3a, 0x20, 0x25, 0x64, 0x0a, 0x00
.L_0:


//--------------------- .nv.shared.reserved.0     --------------------------
	.section	.nv.shared.reserved.0,"aw",@nobits
	.weak		__nv_reservedSMEM_offset_0_alias
	.size		__nv_reservedSMEM_offset_0_alias, 0, 64
	.other		__nv_reservedSMEM_offset_0_alias,@"STO_CUDA_RESERVED_SHARED STV_DEFAULT"
__nv_reservedSMEM_offset_0_alias:
	.zero		0
	.zero		64


//--------------------- .nv.constant0._Z3addiPfS_ --------------------------
	.section	.nv.constant0._Z3addiPfS_,"a",@progbits
	.sectionflags	@""
	.align	4
.nv.constant0._Z3addiPfS_:
	.zero		920


//--------------------- SYMBOLS --------------------------

	.type		.nv.reservedSmem.offset0,@object
	.size		.nv.reservedSmem.offset0,0x4
	.type		vprintf,@function
